//
// Generated by NVIDIA NVVM Compiler
//
// Compiler Build ID: CL-36424714
// Cuda compilation tools, release 13.0, V13.0.88
// Based on NVVM 20.0.0
//

.version 9.0
.target sm_100
.address_size 64

	// .globl	_Z3addPiS_S_

.visible .entry _Z3addPiS_S_(
	.param .u64 .ptr .align 1 _Z3addPiS_S__param_0,
	.param .u64 .ptr .align 1 _Z3addPiS_S__param_1,
	.param .u64 .ptr .align 1 _Z3addPiS_S__param_2
)
{
	.reg .pred 	%p<3>;
	.reg .b32 	%r<13>;
	.reg .b64 	%rd<11>;

	ld.param.u64 	%rd4, [_Z3addPiS_S__param_0];
	ld.param.u64 	%rd5, [_Z3addPiS_S__param_1];
	ld.param.u64 	%rd6, [_Z3addPiS_S__param_2];
	mov.u32 	%r5, %ctaid.x;
	mov.u32 	%r6, %ntid.x;
	mov.u32 	%r7, %tid.x;
	mad.lo.s32 	%r12, %r5, %r6, %r7;
	setp.gt.s32 	%p1, %r12, 268435455;
	@%p1 bra 	$L__BB0_3;
	mov.u32 	%r8, %nctaid.x;
	shl.b32 	%r2, %r8, 9;
	cvta.to.global.u64 	%rd1, %rd4;
	cvta.to.global.u64 	%rd2, %rd5;
	cvta.to.global.u64 	%rd3, %rd6;
$L__BB0_2:
	mul.wide.s32 	%rd7, %r12, 4;
	add.s64 	%rd8, %rd1, %rd7;
	ld.global.u32 	%r9, [%rd8];
	add.s64 	%rd9, %rd2, %rd7;
	ld.global.u32 	%r10, [%rd9];
	add.s32 	%r11, %r10, %r9;
	add.s64 	%rd10, %rd3, %rd7;
	st.global.u32 	[%rd10], %r11;
	add.s32 	%r12, %r12, %r2;
	setp.lt.s32 	%p2, %r12, 268435456;
	@%p2 bra 	$L__BB0_2;
$L__BB0_3:
	ret;

}


// ===== COMPILED SASS (sm_100) =====

	.target	sm_100

	.elftype	@"ET_EXEC"


//--------------------- .note.nv.tkinfo           --------------------------
	.section	.note.nv.tkinfo,"",@"SHT_NOTE"
	.sectionflags	@"SHF_NOTE_NV_TKINFO"
	.tkinfo
        /*0018*/ 	.word	0x00000002
        /*0030*/ 	.string	""
        /*0030*/ 	.string	"ptxas"
        /*0030*/ 	.string	"Cuda compilation tools, release 13.0, V13.0.88"
        /*0030*/ 	.string	"Build cuda_13.0.r13.0/compiler.36424714_0"
        /*0030*/ 	.string	"-arch sm_100 -m 64 "



//--------------------- .note.nv.cuinfo           --------------------------
	.section	.note.nv.cuinfo,"",@"SHT_NOTE"
	.sectionflags	@"SHF_NOTE_NV_CUINFO"
        /*0018*/ 	.short	0x0002
        /*001a*/ 	.short	0x0064
        /*001c*/ 	.short	0x0082
	.zero		2


//--------------------- .nv.info                  --------------------------
	.section	.nv.info,"",@"SHT_CUDA_INFO"
	.align	4


	//----- nvinfo : EIATTR_REGCOUNT
	.align		4
        /*0000*/ 	.byte	0x04, 0x2f
        /*0002*/ 	.short	(.L_1 - .L_0)
	.align		4
.L_0:
        /*0004*/ 	.word	index@(_Z3addPiS_S_)
        /*0008*/ 	.word	0x00000014


	//----- nvinfo : EIATTR_FRAME_SIZE
	.align		4
.L_1:
        /*000c*/ 	.byte	0x04, 0x11
        /*000e*/ 	.short	(.L_3 - .L_2)
	.align		4
.L_2:
        /*0010*/ 	.word	index@(_Z3addPiS_S_)
        /*0014*/ 	.word	0x00000000


	//----- nvinfo : EIATTR_MIN_STACK_SIZE
	.align		4
.L_3:
        /*0018*/ 	.byte	0x04, 0x12
        /*001a*/ 	.short	(.L_5 - .L_4)
	.align		4
.L_4:
        /*001c*/ 	.word	index@(_Z3addPiS_S_)
        /*0020*/ 	.word	0x00000000
.L_5:


//--------------------- .nv.compat                --------------------------
	.section	.nv.compat,"",@"SHT_CUDA_COMPAT_INFO"
	.align	4
        /*0000*/ 	.byte	0x02, 0x09, 0x00, 0x00, 0x02, 0x02, 0x01, 0x00, 0x02, 0x05, 0x05, 0x00, 0x03, 0x07, 0x01, 0x01
        /*0010*/ 	.byte	0x02, 0x03, 0x00, 0x00, 0x02, 0x06, 0x01, 0x00, 0x04, 0x0b, 0x08, 0x00, 0x09, 0x00, 0x00, 0x00
        /*0020*/ 	.byte	0x00, 0x00, 0x00, 0x00


//--------------------- .nv.info._Z3addPiS_S_     --------------------------
	.section	.nv.info._Z3addPiS_S_,"",@"SHT_CUDA_INFO"
	.sectionflags	@""
	.align	4


	//----- nvinfo : EIATTR_CUDA_API_VERSION
	.align		4
        /*0000*/ 	.byte	0x04, 0x37
        /*0002*/ 	.short	(.L_7 - .L_6)
.L_6:
        /*0004*/ 	.word	0x00000082


	//----- nvinfo : EIATTR_KPARAM_INFO
	.align		4
.L_7:
        /*0008*/ 	.byte	0x04, 0x17
        /*000a*/ 	.short	(.L_9 - .L_8)
.L_8:
        /*000c*/ 	.word	0x00000000
        /*0010*/ 	.short	0x0002
        /*0012*/ 	.short	0x0010
        /*0014*/ 	.byte	0x00, 0xf5, 0x21, 0x00


	//----- nvinfo : EIATTR_KPARAM_INFO
	.align		4
.L_9:
        /*0018*/ 	.byte	0x04, 0x17
        /*001a*/ 	.short	(.L_11 - .L_10)
.L_10:
        /*001c*/ 	.word	0x00000000
        /*0020*/ 	.short	0x0001
        /*0022*/ 	.short	0x0008
        /*0024*/ 	.byte	0x00, 0xf5, 0x21, 0x00


	//----- nvinfo : EIATTR_KPARAM_INFO
	.align		4
.L_11:
        /*0028*/ 	.byte	0x04, 0x17
        /*002a*/ 	.short	(.L_13 - .L_12)
.L_12:
        /*002c*/ 	.word	0x00000000
        /*0030*/ 	.short	0x0000
        /*0032*/ 	.short	0x0000
        /*0034*/ 	.byte	0x00, 0xf5, 0x21, 0x00


	//----- nvinfo : EIATTR_SPARSE_MMA_MASK
	.align		4
.L_13:
        /*0038*/ 	.byte	0x03, 0x50
        /*003a*/ 	.short	0x0000


	//----- nvinfo : EIATTR_MAXREG_COUNT
	.align		4
        /*003c*/ 	.byte	0x03, 0x1b
        /*003e*/ 	.short	0x00ff


	//----- nvinfo : EIATTR_MERCURY_ISA_VERSION
	.align		4
        /*0040*/ 	.byte	0x03, 0x5f
        /*0042*/ 	.short	0x0101


	//----- nvinfo : EIATTR_VRC_CTA_INIT_COUNT
	.align		4
        /*0044*/ 	.byte	0x02, 0x4a
	.zero		1
	.zero		1


	//----- nvinfo : EIATTR_EXIT_INSTR_OFFSETS
	.align		4
        /*0048*/ 	.byte	0x04, 0x1c
        /*004a*/ 	.short	(.L_15 - .L_14)


	//   ....[0]....
.L_14:
        /*004c*/ 	.word	0x00000060


	//   ....[1]....
        /*0050*/ 	.word	0x00000160


	//----- nvinfo : EIATTR_CRS_STACK_SIZE
	.align		4
.L_15:
        /*0054*/ 	.byte	0x04, 0x1e
        /*0056*/ 	.short	(.L_17 - .L_16)
.L_16:
        /*0058*/ 	.word	0x00000000


	//----- nvinfo : EIATTR_CBANK_PARAM_SIZE
	.align		4
.L_17:
        /*005c*/ 	.byte	0x03, 0x19
        /*005e*/ 	.short	0x0018


	//----- nvinfo : EIATTR_PARAM_CBANK
	.align		4
        /*0060*/ 	.byte	0x04, 0x0a
        /*0062*/ 	.short	(.L_19 - .L_18)
	.align		4
.L_18:
        /*0064*/ 	.word	index@(.nv.constant0._Z3addPiS_S_)
        /*0068*/ 	.short	0x0380
        /*006a*/ 	.short	0x0018


	//----- nvinfo : EIATTR_SW_WAR
	.align		4
.L_19:
        /*006c*/ 	.byte	0x04, 0x36
        /*006e*/ 	.short	(.L_21 - .L_20)
.L_20:
        /*0070*/ 	.word	0x00000008
.L_21:


//--------------------- .nv.callgraph             --------------------------
	.section	.nv.callgraph,"",@"SHT_CUDA_CALLGRAPH"
	.align	4
	.sectionentsize	8
	.align		4
        /*0000*/ 	.word	0x00000000
	.align		4
        /*0004*/ 	.word	0xffffffff
	.align		4
        /*0008*/ 	.word	0x00000000
	.align		4
        /*000c*/ 	.word	0xfffffffe
	.align		4
        /*0010*/ 	.word	0x00000000
	.align		4
        /*0014*/ 	.word	0xfffffffd
	.align		4
        /*0018*/ 	.word	0x00000000
	.align		4
        /*001c*/ 	.word	0xfffffffc


//--------------------- .text._Z3addPiS_S_        --------------------------
	.section	.text._Z3addPiS_S_,"ax",@progbits
	.align	128
        .global         _Z3addPiS_S_
        .type           _Z3addPiS_S_,@function
        .size           _Z3addPiS_S_,(.L_x_2 - _Z3addPiS_S_)
        .other          _Z3addPiS_S_,@"STO_CUDA_ENTRY STV_DEFAULT"
_Z3addPiS_S_:
.text._Z3addPiS_S_:
[----:B------:R-:W-:Y:S01]  /*0000*/  LDC R1, c[0x0][0x37c] ;  /* 0x0000df00ff017b82 */ /* 0x000fe20000000800 */
[----:B------:R-:W0:Y:S07]  /*0010*/  S2R R3, SR_TID.X ;  /* 0x0000000000037919 */ /* 0x000e2e0000002100 */
[----:B------:R-:W0:Y:S08]  /*0020*/  S2UR UR4, SR_CTAID.X ;  /* 0x00000000000479c3 */ /* 0x000e300000002500 */
[----:B------:R-:W0:Y:S02]  /*0030*/  LDC R0, c[0x0][0x360] ;  /* 0x0000d800ff007b82 */ /* 0x000e240000000800 */
[----:B0-----:R-:W-:-:S05]  /*0040*/  IMAD R0, R0, UR4, R3 ;  /* 0x0000000400007c24 */ /* 0x001fca000f8e0203 */
[----:B------:R-:W-:-:S13]  /*0050*/  ISETP.GT.AND P0, PT, R0, 0xfffffff, PT ;  /* 0x0fffffff0000780c */ /* 0x000fda0003f04270 */
[----:B------:R-:W-:Y:S05]  /*0060*/  @P0 EXIT ;  /* 0x000000000000094d */ /* 0x000fea0003800000 */
[----:B------:R-:W0:Y:S01]  /*0070*/  LDC R17, c[0x0][0x370] ;  /* 0x0000dc00ff117b82 */ /* 0x000e220000000800 */
[----:B------:R-:W1:Y:S07]  /*0080*/  LDCU.64 UR4, c[0x0][0x358] ;  /* 0x00006b00ff0477ac */ /* 0x000e6e0008000a00 */
[----:B------:R-:W2:Y:S08]  /*0090*/  LDC.64 R12, c[0x0][0x390] ;  /* 0x0000e400ff0c7b82 */ /* 0x000eb00000000a00 */
[----:B------:R-:W3:Y:S08]  /*00a0*/  LDC.64 R8, c[0x0][0x380] ;  /* 0x0000e000ff087b82 */ /* 0x000ef00000000a00 */
[----:B-1----:R-:W4:Y:S02]  /*00b0*/  LDC.64 R10, c[0x0][0x388] ;  /* 0x0000e200ff0a7b82 */ /* 0x002f240000000a00 */
.L_x_0:
[----:B---3--:R-:W-:-:S04]  /*00c0*/  IMAD.WIDE R2, R0, 0x4, R8 ;  /* 0x0000000400027825 */ /* 0x008fc800078e0208 */
[C---:B----4-:R-:W-:Y:S02]  /*00d0*/  IMAD.WIDE R4, R0.reuse, 0x4, R10 ;  /* 0x0000000400047825 */ /* 0x050fe400078e020a */
[----:B------:R-:W3:Y:S04]  /*00e0*/  LDG.E R2, desc[UR4][R2.64] ;  /* 0x0000000402027981 */ /* 0x000ee8000c1e1900 */
[----:B------:R-:W3:Y:S01]  /*00f0*/  LDG.E R5, desc[UR4][R4.64] ;  /* 0x0000000404057981 */ /* 0x000ee2000c1e1900 */
[----:B-12---:R-:W-:Y:S01]  /*0100*/  IMAD.WIDE R6, R0, 0x4, R12 ;  /* 0x0000000400067825 */ /* 0x006fe200078e020c */
[----:B0-----:R-:W-:-:S04]  /*0110*/  LEA R0, R17, R0, 0x9 ;  /* 0x0000000011007211 */ /* 0x001fc800078e48ff */
[----:B------:R-:W-:Y:S02]  /*0120*/  ISETP.GE.AND P0, PT, R0, 0x10000000, PT ;  /* 0x100000000000780c */ /* 0x000fe40003f06270 */
[----:B---3--:R-:W-:-:S05]  /*0130*/  IADD3 R15, PT, PT, R2, R5, RZ ;  /* 0x00000005020f7210 */ /* 0x008fca0007ffe0ff */
[----:B------:R1:W-:Y:S06]  /*0140*/  STG.E desc[UR4][R6.64], R15 ;  /* 0x0000000f06007986 */ /* 0x0003ec000c101904 */
[----:B------:R-:W-:Y:S05]  /*0150*/  @!P0 BRA `(.L_x_0) ;  /* 0xfffffffc00d88947 */ /* 0x000fea000383ffff */
[----:B------:R-:W-:Y:S05]  /*0160*/  EXIT ;  /* 0x000000000000794d */ /* 0x000fea0003800000 */
.L_x_1:
[----:B------:R-:W-:-:S00]  /*0170*/  BRA `(.L_x_1) ;  /* 0xfffffffc00fc7947 */ /* 0x000fc0000383ffff */
[----:B------:R-:W-:-:S00]  /*0180*/  NOP ;  /* 0x0000000000007918 */ /* 0x000fc00000000000 */
[----:B------:R-:W-:-:S00]  /*0190*/  NOP ;  /* 0x0000000000007918 */ /* 0x000fc00000000000 */
[----:B------:R-:W-:-:S00]  /*01a0*/  NOP ;  /* 0x0000000000007918 */ /* 0x000fc00000000000 */
[----:B------:R-:W-:-:S00]  /*01b0*/  NOP ;  /* 0x0000000000007918 */ /* 0x000fc00000000000 */
[----:B------:R-:W-:-:S00]  /*01c0*/  NOP ;  /* 0x0000000000007918 */ /* 0x000fc00000000000 */
[----:B------:R-:W-:-:S00]  /*01d0*/  NOP ;  /* 0x0000000000007918 */ /* 0x000fc00000000000 */
[----:B------:R-:W-:-:S00]  /*01e0*/  NOP ;  /* 0x0000000000007918 */ /* 0x000fc00000000000 */
[----:B------:R-:W-:-:S00]  /*01f0*/  NOP ;  /* 0x0000000000007918 */ /* 0x000fc00000000000 */
.L_x_2:


//--------------------- .nv.shared.reserved.0     --------------------------
	.section	.nv.shared.reserved.0,"aw",@nobits
	.weak		__nv_reservedSMEM_offset_0_alias
	.size		__nv_reservedSMEM_offset_0_alias, 0, 64
	.other		__nv_reservedSMEM_offset_0_alias,@"STO_CUDA_RESERVED_SHARED STV_DEFAULT"
__nv_reservedSMEM_offset_0_alias:
	.zero		0
	.zero		64


//--------------------- .nv.constant0._Z3addPiS_S_ --------------------------
	.section	.nv.constant0._Z3addPiS_S_,"a",@progbits
	.sectionflags	@""
	.align	4
.nv.constant0._Z3addPiS_S_:
	.zero		920


//--------------------- SYMBOLS --------------------------

	.type		.nv.reservedSmem.offset0,@object
	.size		.nv.reservedSmem.offset0,0x4
